//
// Generated by NVIDIA NVVM Compiler
//
// Compiler Build ID: CL-36424714
// Cuda compilation tools, release 13.0, V13.0.88
// Based on NVVM 20.0.0
//

.version 9.0
.target sm_100
.address_size 64

	// .globl	_Z6vecAddPKiS0_Pi

.visible .entry _Z6vecAddPKiS0_Pi(
	.param .u64 .ptr .align 1 _Z6vecAddPKiS0_Pi_param_0,
	.param .u64 .ptr .align 1 _Z6vecAddPKiS0_Pi_param_1,
	.param .u64 .ptr .align 1 _Z6vecAddPKiS0_Pi_param_2
)
{
	.reg .b32 	%r<5>;
	.reg .b64 	%rd<11>;

	ld.param.u64 	%rd1, [_Z6vecAddPKiS0_Pi_param_0];
	ld.param.u64 	%rd2, [_Z6vecAddPKiS0_Pi_param_1];
	ld.param.u64 	%rd3, [_Z6vecAddPKiS0_Pi_param_2];
	cvta.to.global.u64 	%rd4, %rd3;
	cvta.to.global.u64 	%rd5, %rd2;
	cvta.to.global.u64 	%rd6, %rd1;
	mov.u32 	%r1, %tid.x;
	mul.wide.u32 	%rd7, %r1, 4;
	add.s64 	%rd8, %rd6, %rd7;
	ld.global.u32 	%r2, [%rd8];
	add.s64 	%rd9, %rd5, %rd7;
	ld.global.u32 	%r3, [%rd9];
	add.s32 	%r4, %r3, %r2;
	add.s64 	%rd10, %rd4, %rd7;
	st.global.u32 	[%rd10], %r4;
	ret;

}


// ===== COMPILED SASS (sm_100) =====

	.target	sm_100

	.elftype	@"ET_EXEC"


//--------------------- .note.nv.tkinfo           --------------------------
	.section	.note.nv.tkinfo,"",@"SHT_NOTE"
	.sectionflags	@"SHF_NOTE_NV_TKINFO"
	.tkinfo
        /*0018*/ 	.word	0x00000002
        /*0030*/ 	.string	""
        /*0030*/ 	.string	"ptxas"
        /*0030*/ 	.string	"Cuda compilation tools, release 13.0, V13.0.88"
        /*0030*/ 	.string	"Build cuda_13.0.r13.0/compiler.36424714_0"
        /*0030*/ 	.string	"-arch sm_100 -m 64 "



//--------------------- .note.nv.cuinfo           --------------------------
	.section	.note.nv.cuinfo,"",@"SHT_NOTE"
	.sectionflags	@"SHF_NOTE_NV_CUINFO"
        /*0018*/ 	.short	0x0002
        /*001a*/ 	.short	0x0064
        /*001c*/ 	.short	0x0082
	.zero		2


//--------------------- .nv.info                  --------------------------
	.section	.nv.info,"",@"SHT_CUDA_INFO"
	.align	4


	//----- nvinfo : EIATTR_REGCOUNT
	.align		4
        /*0000*/ 	.byte	0x04, 0x2f
        /*0002*/ 	.short	(.L_1 - .L_0)
	.align		4
.L_0:
        /*0004*/ 	.word	index@(_Z6vecAddPKiS0_Pi)
        /*0008*/ 	.word	0x0000000c


	//----- nvinfo : EIATTR_FRAME_SIZE
	.align		4
.L_1:
        /*000c*/ 	.byte	0x04, 0x11
        /*000e*/ 	.short	(.L_3 - .L_2)
	.align		4
.L_2:
        /*0010*/ 	.word	index@(_Z6vecAddPKiS0_Pi)
        /*0014*/ 	.word	0x00000000


	//----- nvinfo : EIATTR_MIN_STACK_SIZE
	.align		4
.L_3:
        /*0018*/ 	.byte	0x04, 0x12
        /*001a*/ 	.short	(.L_5 - .L_4)
	.align		4
.L_4:
        /*001c*/ 	.word	index@(_Z6vecAddPKiS0_Pi)
        /*0020*/ 	.word	0x00000000
.L_5:


//--------------------- .nv.compat                --------------------------
	.section	.nv.compat,"",@"SHT_CUDA_COMPAT_INFO"
	.align	4
        /*0000*/ 	.byte	0x02, 0x09, 0x00, 0x00, 0x02, 0x02, 0x01, 0x00, 0x02, 0x05, 0x05, 0x00, 0x03, 0x07, 0x01, 0x01
        /*0010*/ 	.byte	0x02, 0x03, 0x00, 0x00, 0x02, 0x06, 0x01, 0x00, 0x04, 0x0b, 0x08, 0x00, 0x09, 0x00, 0x00, 0x00
        /*0020*/ 	.byte	0x00, 0x00, 0x00, 0x00


//--------------------- .nv.info._Z6vecAddPKiS0_Pi --------------------------
	.section	.nv.info._Z6vecAddPKiS0_Pi,"",@"SHT_CUDA_INFO"
	.sectionflags	@""
	.align	4


	//----- nvinfo : EIATTR_CUDA_API_VERSION
	.align		4
        /*0000*/ 	.byte	0x04, 0x37
        /*0002*/ 	.short	(.L_7 - .L_6)
.L_6:
        /*0004*/ 	.word	0x00000082


	//----- nvinfo : EIATTR_KPARAM_INFO
	.align		4
.L_7:
        /*0008*/ 	.byte	0x04, 0x17
        /*000a*/ 	.short	(.L_9 - .L_8)
.L_8:
        /*000c*/ 	.word	0x00000000
        /*0010*/ 	.short	0x0002
        /*0012*/ 	.short	0x0010
        /*0014*/ 	.byte	0x00, 0xf5, 0x21, 0x00


	//----- nvinfo : EIATTR_KPARAM_INFO
	.align		4
.L_9:
        /*0018*/ 	.byte	0x04, 0x17
        /*001a*/ 	.short	(.L_11 - .L_10)
.L_10:
        /*001c*/ 	.word	0x00000000
        /*0020*/ 	.short	0x0001
        /*0022*/ 	.short	0x0008
        /*0024*/ 	.byte	0x00, 0xf5, 0x21, 0x00


	//----- nvinfo : EIATTR_KPARAM_INFO
	.align		4
.L_11:
        /*0028*/ 	.byte	0x04, 0x17
        /*002a*/ 	.short	(.L_13 - .L_12)
.L_12:
        /*002c*/ 	.word	0x00000000
        /*0030*/ 	.short	0x0000
        /*0032*/ 	.short	0x0000
        /*0034*/ 	.byte	0x00, 0xf5, 0x21, 0x00


	//----- nvinfo : EIATTR_SPARSE_MMA_MASK
	.align		4
.L_13:
        /*0038*/ 	.byte	0x03, 0x50
        /*003a*/ 	.short	0x0000


	//----- nvinfo : EIATTR_MAXREG_COUNT
	.align		4
        /*003c*/ 	.byte	0x03, 0x1b
        /*003e*/ 	.short	0x00ff


	//----- nvinfo : EIATTR_MERCURY_ISA_VERSION
	.align		4
        /*0040*/ 	.byte	0x03, 0x5f
        /*0042*/ 	.short	0x0101


	//----- nvinfo : EIATTR_VRC_CTA_INIT_COUNT
	.align		4
        /*0044*/ 	.byte	0x02, 0x4a
	.zero		1
	.zero		1


	//----- nvinfo : EIATTR_EXIT_INSTR_OFFSETS
	.align		4
        /*0048*/ 	.byte	0x04, 0x1c
        /*004a*/ 	.short	(.L_15 - .L_14)


	//   ....[0]....
.L_14:
        /*004c*/ 	.word	0x000000d0


	//----- nvinfo : EIATTR_CBANK_PARAM_SIZE
	.align		4
.L_15:
        /*0050*/ 	.byte	0x03, 0x19
        /*0052*/ 	.short	0x0018


	//----- nvinfo : EIATTR_PARAM_CBANK
	.align		4
        /*0054*/ 	.byte	0x04, 0x0a
        /*0056*/ 	.short	(.L_17 - .L_16)
	.align		4
.L_16:
        /*0058*/ 	.word	index@(.nv.constant0._Z6vecAddPKiS0_Pi)
        /*005c*/ 	.short	0x0380
        /*005e*/ 	.short	0x0018


	//----- nvinfo : EIATTR_SW_WAR
	.align		4
.L_17:
        /*0060*/ 	.byte	0x04, 0x36
        /*0062*/ 	.short	(.L_19 - .L_18)
.L_18:
        /*0064*/ 	.word	0x00000008
.L_19:


//--------------------- .nv.callgraph             --------------------------
	.section	.nv.callgraph,"",@"SHT_CUDA_CALLGRAPH"
	.align	4
	.sectionentsize	8
	.align		4
        /*0000*/ 	.word	0x00000000
	.align		4
        /*0004*/ 	.word	0xffffffff
	.align		4
        /*0008*/ 	.word	0x00000000
	.align		4
        /*000c*/ 	.word	0xfffffffe
	.align		4
        /*0010*/ 	.word	0x00000000
	.align		4
        /*0014*/ 	.word	0xfffffffd
	.align		4
        /*0018*/ 	.word	0x00000000
	.align		4
        /*001c*/ 	.word	0xfffffffc


//--------------------- .text._Z6vecAddPKiS0_Pi   --------------------------
	.section	.text._Z6vecAddPKiS0_Pi,"ax",@progbits
	.align	128
        .global         _Z6vecAddPKiS0_Pi
        .type           _Z6vecAddPKiS0_Pi,@function
        .size           _Z6vecAddPKiS0_Pi,(.L_x_1 - _Z6vecAddPKiS0_Pi)
        .other          _Z6vecAddPKiS0_Pi,@"STO_CUDA_ENTRY STV_DEFAULT"
_Z6vecAddPKiS0_Pi:
.text._Z6vecAddPKiS0_Pi:
[----:B------:R-:W-:Y:S01]  /*0000*/  LDC R1, c[0x0][0x37c] ;  /* 0x0000df00ff017b82 */ /* 0x000fe20000000800 */
[----:B------:R-:W0:Y:S07]  /*0010*/  S2R R9, SR_TID.X ;  /* 0x0000000000097919 */ /* 0x000e2e0000002100 */
[----:B------:R-:W0:Y:S01]  /*0020*/  LDC.64 R2, c[0x0][0x380] ;  /* 0x0000e000ff027b82 */ /* 0x000e220000000a00 */
[----:B------:R-:W1:Y:S07]  /*0030*/  LDCU.64 UR4, c[0x0][0x358] ;  /* 0x00006b00ff0477ac */ /* 0x000e6e0008000a00 */
[----:B------:R-:W2:Y:S08]  /*0040*/  LDC.64 R4, c[0x0][0x388] ;  /* 0x0000e200ff047b82 */ /* 0x000eb00000000a00 */
[----:B------:R-:W3:Y:S01]  /*0050*/  LDC.64 R6, c[0x0][0x390] ;  /* 0x0000e400ff067b82 */ /* 0x000ee20000000a00 */
[----:B0-----:R-:W-:-:S04]  /*0060*/  IMAD.WIDE.U32 R2, R9, 0x4, R2 ;  /* 0x0000000409027825 */ /* 0x001fc800078e0002 */
[C---:B--2---:R-:W-:Y:S02]  /*0070*/  IMAD.WIDE.U32 R4, R9.reuse, 0x4, R4 ;  /* 0x0000000409047825 */ /* 0x044fe400078e0004 */
[----:B-1----:R-:W2:Y:S04]  /*0080*/  LDG.E R2, desc[UR4][R2.64] ;  /* 0x0000000402027981 */ /* 0x002ea8000c1e1900 */
[----:B------:R-:W2:Y:S01]  /*0090*/  LDG.E R5, desc[UR4][R4.64] ;  /* 0x0000000404057981 */ /* 0x000ea2000c1e1900 */
[----:B---3--:R-:W-:Y:S01]  /*00a0*/  IMAD.WIDE.U32 R6, R9, 0x4, R6 ;  /* 0x0000000409067825 */ /* 0x008fe200078e0006 */
[----:B--2---:R-:W-:-:S05]  /*00b0*/  IADD3 R9, PT, PT, R2, R5, RZ ;  /* 0x0000000502097210 */ /* 0x004fca0007ffe0ff */
[----:B------:R-:W-:Y:S01]  /*00c0*/  STG.E desc[UR4][R6.64], R9 ;  /* 0x0000000906007986 */ /* 0x000fe2000c101904 */
[----:B------:R-:W-:Y:S05]  /*00d0*/  EXIT ;  /* 0x000000000000794d */ /* 0x000fea0003800000 */
.L_x_0:
[----:B------:R-:W-:-:S00]  /*00e0*/  BRA `(.L_x_0) ;  /* 0xfffffffc00fc7947 */ /* 0x000fc0000383ffff */
[----:B------:R-:W-:-:S00]  /*00f0*/  NOP ;  /* 0x0000000000007918 */ /* 0x000fc00000000000 */
        /* <DEDUP_REMOVED lines=8> */
.L_x_1:


//--------------------- .nv.shared.reserved.0     --------------------------
	.section	.nv.shared.reserved.0,"aw",@nobits
	.weak		__nv_reservedSMEM_offset_0_alias
	.size		__nv_reservedSMEM_offset_0_alias, 0, 64
	.other		__nv_reservedSMEM_offset_0_alias,@"STO_CUDA_RESERVED_SHARED STV_DEFAULT"
__nv_reservedSMEM_offset_0_alias:
	.zero		0
	.zero		64


//--------------------- .nv.constant0._Z6vecAddPKiS0_Pi --------------------------
	.section	.nv.constant0._Z6vecAddPKiS0_Pi,"a",@progbits
	.sectionflags	@""
	.align	4
.nv.constant0._Z6vecAddPKiS0_Pi:
	.zero		920


//--------------------- SYMBOLS --------------------------

	.type		.nv.reservedSmem.offset0,@object
	.size		.nv.reservedSmem.offset0,0x4
